//
// Generated by NVIDIA NVVM Compiler
//
// Compiler Build ID: CL-36424714
// Cuda compilation tools, release 13.0, V13.0.88
// Based on NVVM 20.0.0
//

.version 9.0
.target sm_100
.address_size 64

	// .globl	_Z5tanhhPfS_S_iii

.visible .entry _Z5tanhhPfS_S_iii(
	.param .u64 .ptr .align 1 _Z5tanhhPfS_S_iii_param_0,
	.param .u64 .ptr .align 1 _Z5tanhhPfS_S_iii_param_1,
	.param .u64 .ptr .align 1 _Z5tanhhPfS_S_iii_param_2,
	.param .u32 _Z5tanhhPfS_S_iii_param_3,
	.param .u32 _Z5tanhhPfS_S_iii_param_4,
	.param .u32 _Z5tanhhPfS_S_iii_param_5
)
{
	.reg .pred 	%p<4>;
	.reg .b32 	%r<11>;
	.reg .b32 	%f<19>;
	.reg .b64 	%rd<12>;

	ld.param.u64 	%rd1, [_Z5tanhhPfS_S_iii_param_0];
	ld.param.u64 	%rd2, [_Z5tanhhPfS_S_iii_param_1];
	ld.param.u64 	%rd3, [_Z5tanhhPfS_S_iii_param_2];
	ld.param.u32 	%r3, [_Z5tanhhPfS_S_iii_param_3];
	ld.param.u32 	%r4, [_Z5tanhhPfS_S_iii_param_4];
	ld.param.u32 	%r5, [_Z5tanhhPfS_S_iii_param_5];
	mul.lo.s32 	%r6, %r4, %r3;
	mul.lo.s32 	%r1, %r5, %r6;
	mov.u32 	%r7, %tid.x;
	mov.u32 	%r8, %ctaid.x;
	mov.u32 	%r9, %ntid.x;
	mad.lo.s32 	%r2, %r8, %r9, %r7;
	setp.ge.s32 	%p1, %r2, %r6;
	@%p1 bra 	$L__BB0_2;
	cvta.to.global.u64 	%rd4, %rd2;
	cvta.to.global.u64 	%rd5, %rd1;
	cvta.to.global.u64 	%rd6, %rd3;
	mul.wide.s32 	%rd7, %r2, 4;
	add.s64 	%rd8, %rd4, %rd7;
	ld.global.f32 	%f1, [%rd8];
	add.s32 	%r10, %r1, %r2;
	mul.wide.s32 	%rd9, %r10, 4;
	add.s64 	%rd10, %rd5, %rd9;
	ld.global.f32 	%f2, [%rd10];
	add.f32 	%f3, %f1, %f2;
	abs.f32 	%f4, %f3;
	mul.f32 	%f5, %f4, 0f4038AA3B;
	ex2.approx.ftz.f32 	%f6, %f5;
	add.f32 	%f7, %f6, 0f3F800000;
	rcp.approx.ftz.f32 	%f8, %f7;
	fma.rn.f32 	%f9, %f8, 0fC0000000, 0f3F800000;
	setp.ge.f32 	%p2, %f4, 0f41102CB4;
	selp.f32 	%f10, 0f3F800000, %f9, %p2;
	copysign.f32 	%f11, %f3, %f10;
	mul.f32 	%f12, %f3, %f3;
	fma.rn.f32 	%f13, %f12, 0f3C80F082, 0fBD563CAE;
	fma.rn.f32 	%f14, %f13, %f12, 0f3E085941;
	fma.rn.f32 	%f15, %f14, %f12, 0fBEAAA9ED;
	fma.rn.f32 	%f16, %f15, %f12, 0f00000000;
	fma.rn.f32 	%f17, %f16, %f3, %f3;
	setp.ge.f32 	%p3, %f4, 0f3F19999A;
	selp.f32 	%f18, %f11, %f17, %p3;
	add.s64 	%rd11, %rd6, %rd9;
	st.global.f32 	[%rd11], %f18;
$L__BB0_2:
	ret;

}


// ===== COMPILED SASS (sm_100) =====

	.target	sm_100

	.elftype	@"ET_EXEC"


//--------------------- .note.nv.tkinfo           --------------------------
	.section	.note.nv.tkinfo,"",@"SHT_NOTE"
	.sectionflags	@"SHF_NOTE_NV_TKINFO"
	.tkinfo
        /*0018*/ 	.word	0x00000002
        /*0030*/ 	.string	""
        /*0030*/ 	.string	"ptxas"
        /*0030*/ 	.string	"Cuda compilation tools, release 13.0, V13.0.88"
        /*0030*/ 	.string	"Build cuda_13.0.r13.0/compiler.36424714_0"
        /*0030*/ 	.string	"-arch sm_100 -m 64 "



//--------------------- .note.nv.cuinfo           --------------------------
	.section	.note.nv.cuinfo,"",@"SHT_NOTE"
	.sectionflags	@"SHF_NOTE_NV_CUINFO"
        /*0018*/ 	.short	0x0002
        /*001a*/ 	.short	0x0064
        /*001c*/ 	.short	0x0082
	.zero		2


//--------------------- .nv.info                  --------------------------
	.section	.nv.info,"",@"SHT_CUDA_INFO"
	.align	4


	//----- nvinfo : EIATTR_REGCOUNT
	.align		4
        /*0000*/ 	.byte	0x04, 0x2f
        /*0002*/ 	.short	(.L_1 - .L_0)
	.align		4
.L_0:
        /*0004*/ 	.word	index@(_Z5tanhhPfS_S_iii)
        /*0008*/ 	.word	0x00000010


	//----- nvinfo : EIATTR_FRAME_SIZE
	.align		4
.L_1:
        /*000c*/ 	.byte	0x04, 0x11
        /*000e*/ 	.short	(.L_3 - .L_2)
	.align		4
.L_2:
        /*0010*/ 	.word	index@(_Z5tanhhPfS_S_iii)
        /*0014*/ 	.word	0x00000000


	//----- nvinfo : EIATTR_MIN_STACK_SIZE
	.align		4
.L_3:
        /*0018*/ 	.byte	0x04, 0x12
        /*001a*/ 	.short	(.L_5 - .L_4)
	.align		4
.L_4:
        /*001c*/ 	.word	index@(_Z5tanhhPfS_S_iii)
        /*0020*/ 	.word	0x00000000
.L_5:


//--------------------- .nv.compat                --------------------------
	.section	.nv.compat,"",@"SHT_CUDA_COMPAT_INFO"
	.align	4
        /*0000*/ 	.byte	0x02, 0x09, 0x00, 0x00, 0x02, 0x02, 0x01, 0x00, 0x02, 0x05, 0x05, 0x00, 0x03, 0x07, 0x01, 0x01
        /*0010*/ 	.byte	0x02, 0x03, 0x00, 0x00, 0x02, 0x06, 0x01, 0x00, 0x04, 0x0b, 0x08, 0x00, 0x01, 0x00, 0x00, 0x00
        /*0020*/ 	.byte	0x00, 0x00, 0x00, 0x00


//--------------------- .nv.info._Z5tanhhPfS_S_iii --------------------------
	.section	.nv.info._Z5tanhhPfS_S_iii,"",@"SHT_CUDA_INFO"
	.sectionflags	@""
	.align	4


	//----- nvinfo : EIATTR_CUDA_API_VERSION
	.align		4
        /*0000*/ 	.byte	0x04, 0x37
        /*0002*/ 	.short	(.L_7 - .L_6)
.L_6:
        /*0004*/ 	.word	0x00000082


	//----- nvinfo : EIATTR_KPARAM_INFO
	.align		4
.L_7:
        /*0008*/ 	.byte	0x04, 0x17
        /*000a*/ 	.short	(.L_9 - .L_8)
.L_8:
        /*000c*/ 	.word	0x00000000
        /*0010*/ 	.short	0x0005
        /*0012*/ 	.short	0x0020
        /*0014*/ 	.byte	0x00, 0xf0, 0x11, 0x00


	//----- nvinfo : EIATTR_KPARAM_INFO
	.align		4
.L_9:
        /*0018*/ 	.byte	0x04, 0x17
        /*001a*/ 	.short	(.L_11 - .L_10)
.L_10:
        /*001c*/ 	.word	0x00000000
        /*0020*/ 	.short	0x0004
        /*0022*/ 	.short	0x001c
        /*0024*/ 	.byte	0x00, 0xf0, 0x11, 0x00


	//----- nvinfo : EIATTR_KPARAM_INFO
	.align		4
.L_11:
        /*0028*/ 	.byte	0x04, 0x17
        /*002a*/ 	.short	(.L_13 - .L_12)
.L_12:
        /*002c*/ 	.word	0x00000000
        /*0030*/ 	.short	0x0003
        /*0032*/ 	.short	0x0018
        /*0034*/ 	.byte	0x00, 0xf0, 0x11, 0x00


	//----- nvinfo : EIATTR_KPARAM_INFO
	.align		4
.L_13:
        /*0038*/ 	.byte	0x04, 0x17
        /*003a*/ 	.short	(.L_15 - .L_14)
.L_14:
        /*003c*/ 	.word	0x00000000
        /*0040*/ 	.short	0x0002
        /*0042*/ 	.short	0x0010
        /*0044*/ 	.byte	0x00, 0xf5, 0x21, 0x00


	//----- nvinfo : EIATTR_KPARAM_INFO
	.align		4
.L_15:
        /*0048*/ 	.byte	0x04, 0x17
        /*004a*/ 	.short	(.L_17 - .L_16)
.L_16:
        /*004c*/ 	.word	0x00000000
        /*0050*/ 	.short	0x0001
        /*0052*/ 	.short	0x0008
        /*0054*/ 	.byte	0x00, 0xf5, 0x21, 0x00


	//----- nvinfo : EIATTR_KPARAM_INFO
	.align		4
.L_17:
        /*0058*/ 	.byte	0x04, 0x17
        /*005a*/ 	.short	(.L_19 - .L_18)
.L_18:
        /*005c*/ 	.word	0x00000000
        /*0060*/ 	.short	0x0000
        /*0062*/ 	.short	0x0000
        /*0064*/ 	.byte	0x00, 0xf5, 0x21, 0x00


	//----- nvinfo : EIATTR_SPARSE_MMA_MASK
	.align		4
.L_19:
        /*0068*/ 	.byte	0x03, 0x50
        /*006a*/ 	.short	0x0000


	//----- nvinfo : EIATTR_MAXREG_COUNT
	.align		4
        /*006c*/ 	.byte	0x03, 0x1b
        /*006e*/ 	.short	0x00ff


	//----- nvinfo : EIATTR_MERCURY_ISA_VERSION
	.align		4
        /*0070*/ 	.byte	0x03, 0x5f
        /*0072*/ 	.short	0x0101


	//----- nvinfo : EIATTR_VRC_CTA_INIT_COUNT
	.align		4
        /*0074*/ 	.byte	0x02, 0x4a
	.zero		1
	.zero		1


	//----- nvinfo : EIATTR_EXIT_INSTR_OFFSETS
	.align		4
        /*0078*/ 	.byte	0x04, 0x1c
        /*007a*/ 	.short	(.L_21 - .L_20)


	//   ....[0]....
.L_20:
        /*007c*/ 	.word	0x00000080


	//   ....[1]....
        /*0080*/ 	.word	0x00000270


	//----- nvinfo : EIATTR_CBANK_PARAM_SIZE
	.align		4
.L_21:
        /*0084*/ 	.byte	0x03, 0x19
        /*0086*/ 	.short	0x0024


	//----- nvinfo : EIATTR_PARAM_CBANK
	.align		4
        /*0088*/ 	.byte	0x04, 0x0a
        /*008a*/ 	.short	(.L_23 - .L_22)
	.align		4
.L_22:
        /*008c*/ 	.word	index@(.nv.constant0._Z5tanhhPfS_S_iii)
        /*0090*/ 	.short	0x0380
        /*0092*/ 	.short	0x0024


	//----- nvinfo : EIATTR_SW_WAR
	.align		4
.L_23:
        /*0094*/ 	.byte	0x04, 0x36
        /*0096*/ 	.short	(.L_25 - .L_24)
.L_24:
        /*0098*/ 	.word	0x00000008
.L_25:


//--------------------- .nv.callgraph             --------------------------
	.section	.nv.callgraph,"",@"SHT_CUDA_CALLGRAPH"
	.align	4
	.sectionentsize	8
	.align		4
        /*0000*/ 	.word	0x00000000
	.align		4
        /*0004*/ 	.word	0xffffffff
	.align		4
        /*0008*/ 	.word	0x00000000
	.align		4
        /*000c*/ 	.word	0xfffffffe
	.align		4
        /*0010*/ 	.word	0x00000000
	.align		4
        /*0014*/ 	.word	0xfffffffd
	.align		4
        /*0018*/ 	.word	0x00000000
	.align		4
        /*001c*/ 	.word	0xfffffffc


//--------------------- .text._Z5tanhhPfS_S_iii   --------------------------
	.section	.text._Z5tanhhPfS_S_iii,"ax",@progbits
	.align	128
        .global         _Z5tanhhPfS_S_iii
        .type           _Z5tanhhPfS_S_iii,@function
        .size           _Z5tanhhPfS_S_iii,(.L_x_1 - _Z5tanhhPfS_S_iii)
        .other          _Z5tanhhPfS_S_iii,@"STO_CUDA_ENTRY STV_DEFAULT"
_Z5tanhhPfS_S_iii:
.text._Z5tanhhPfS_S_iii:
[----:B------:R-:W-:Y:S01]  /*0000*/  LDC R1, c[0x0][0x37c] ;  /* 0x0000df00ff017b82 */ /* 0x000fe20000000800 */
[----:B------:R-:W0:Y:S07]  /*0010*/  S2R R7, SR_TID.X ;  /* 0x0000000000077919 */ /* 0x000e2e0000002100 */
[----:B------:R-:W0:Y:S01]  /*0020*/  S2UR UR6, SR_CTAID.X ;  /* 0x00000000000679c3 */ /* 0x000e220000002500 */
[----:B------:R-:W1:Y:S07]  /*0030*/  LDCU.64 UR4, c[0x0][0x398] ;  /* 0x00007300ff0477ac */ /* 0x000e6e0008000a00 */
[----:B------:R-:W0:Y:S01]  /*0040*/  LDC R0, c[0x0][0x360] ;  /* 0x0000d800ff007b82 */ /* 0x000e220000000800 */
[----:B-1----:R-:W-:Y:S01]  /*0050*/  UIMAD UR4, UR5, UR4, URZ ;  /* 0x00000004050472a4 */ /* 0x002fe2000f8e02ff */
[----:B0-----:R-:W-:-:S05]  /*0060*/  IMAD R7, R0, UR6, R7 ;  /* 0x0000000600077c24 */ /* 0x001fca000f8e0207 */
[----:B------:R-:W-:-:S13]  /*0070*/  ISETP.GE.AND P0, PT, R7, UR4, PT ;  /* 0x0000000407007c0c */ /* 0x000fda000bf06270 */
[----:B------:R-:W-:Y:S05]  /*0080*/  @P0 EXIT ;  /* 0x000000000000094d */ /* 0x000fea0003800000 */
[----:B------:R-:W0:Y:S01]  /*0090*/  LDC R0, c[0x0][0x3a0] ;  /* 0x0000e800ff007b82 */ /* 0x000e220000000800 */
[----:B------:R-:W1:Y:S07]  /*00a0*/  LDCU.64 UR6, c[0x0][0x358] ;  /* 0x00006b00ff0677ac */ /* 0x000e6e0008000a00 */
[----:B------:R-:W2:Y:S08]  /*00b0*/  LDC.64 R2, c[0x0][0x388] ;  /* 0x0000e200ff027b82 */ /* 0x000eb00000000a00 */
[----:B------:R-:W3:Y:S01]  /*00c0*/  LDC.64 R4, c[0x0][0x380] ;  /* 0x0000e000ff047b82 */ /* 0x000ee20000000a00 */
[----:B0-----:R-:W-:-:S02]  /*00d0*/  IMAD R9, R0, UR4, R7 ;  /* 0x0000000400097c24 */ /* 0x001fc4000f8e0207 */
[----:B--2---:R-:W-:-:S05]  /*00e0*/  IMAD.WIDE R2, R7, 0x4, R2 ;  /* 0x0000000407027825 */ /* 0x004fca00078e0202 */
[----:B------:R-:W0:Y:S01]  /*00f0*/  LDC.64 R6, c[0x0][0x390] ;  /* 0x0000e400ff067b82 */ /* 0x000e220000000a00 */
[----:B-1----:R-:W2:Y:S01]  /*0100*/  LDG.E R2, desc[UR6][R2.64] ;  /* 0x0000000602027981 */ /* 0x002ea2000c1e1900 */
[----:B---3--:R-:W-:-:S06]  /*0110*/  IMAD.WIDE R4, R9, 0x4, R4 ;  /* 0x0000000409047825 */ /* 0x008fcc00078e0204 */
[----:B------:R-:W2:Y:S01]  /*0120*/  LDG.E R5, desc[UR6][R4.64] ;  /* 0x0000000604057981 */ /* 0x000ea2000c1e1900 */
[----:B------:R-:W-:Y:S01]  /*0130*/  MOV R12, 0x3c80f082 ;  /* 0x3c80f082000c7802 */ /* 0x000fe20000000f00 */
[----:B------:R-:W-:Y:S02]  /*0140*/  HFMA2 R13, -RZ, RZ, 1.875, 0 ;  /* 0x3f800000ff0d7431 */ /* 0x000fe400000001ff */
[----:B--2---:R-:W-:-:S04]  /*0150*/  FADD R8, R2, R5 ;  /* 0x0000000502087221 */ /* 0x004fc80000000000 */
[----:B------:R-:W-:-:S06]  /*0160*/  FMUL R0, |R8|, 2.8853900432586669922 ;  /* 0x4038aa3b08007820 */ /* 0x000fcc0000400200 */
[----:B------:R-:W1:Y:S01]  /*0170*/  MUFU.EX2 R0, R0 ;  /* 0x0000000000007308 */ /* 0x000e620000000800 */
[----:B------:R-:W-:Y:S01]  /*0180*/  FMUL R11, R8, R8 ;  /* 0x00000008080b7220 */ /* 0x000fe20000400000 */
[----:B-1----:R-:W-:-:S06]  /*0190*/  FADD R10, R0, 1 ;  /* 0x3f800000000a7421 */ /* 0x002fcc0000000000 */
[----:B------:R-:W1:Y:S01]  /*01a0*/  MUFU.RCP R10, R10 ;  /* 0x0000000a000a7308 */ /* 0x000e620000001000 */
[----:B------:R-:W-:Y:S01]  /*01b0*/  FFMA R12, R11, R12, -0.052303962409496307373 ;  /* 0xbd563cae0b0c7423 */ /* 0x000fe2000000000c */
[----:B------:R-:W-:-:S03]  /*01c0*/  FSETP.GE.AND P1, PT, |R8|, 0.60000002384185791016, PT ;  /* 0x3f19999a0800780b */ /* 0x000fc60003f26200 */
[----:B------:R-:W-:Y:S01]  /*01d0*/  FFMA R0, R11, R12, 0.1331529766321182251 ;  /* 0x3e0859410b007423 */ /* 0x000fe2000000000c */
[----:B------:R-:W-:-:S03]  /*01e0*/  FSETP.GE.AND P0, PT, |R8|, 9.010913848876953125, PT ;  /* 0x41102cb40800780b */ /* 0x000fc60003f06200 */
[----:B------:R-:W-:Y:S01]  /*01f0*/  FFMA R0, R11, R0, -0.33332768082618713379 ;  /* 0xbeaaa9ed0b007423 */ /* 0x000fe20000000000 */
[----:B-1----:R-:W-:-:S03]  /*0200*/  FFMA R2, R10, -2, R13 ;  /* 0xc00000000a027823 */ /* 0x002fc6000000000d */
[----:B------:R-:W-:Y:S02]  /*0210*/  FFMA R11, R11, R0, RZ ;  /* 0x000000000b0b7223 */ /* 0x000fe400000000ff */
[----:B------:R-:W-:-:S04]  /*0220*/  FSEL R3, R2, 1, !P0 ;  /* 0x3f80000002037808 */ /* 0x000fc80004000000 */
[----:B------:R-:W-:Y:S01]  /*0230*/  LOP3.LUT R5, R3, 0x80000000, R8, 0xb8, !PT ;  /* 0x8000000003057812 */ /* 0x000fe200078eb808 */
[----:B0-----:R-:W-:-:S04]  /*0240*/  IMAD.WIDE R2, R9, 0x4, R6 ;  /* 0x0000000409027825 */ /* 0x001fc800078e0206 */
[----:B------:R-:W-:-:S05]  /*0250*/  @!P1 FFMA R5, R8, R11, R8 ;  /* 0x0000000b08059223 */ /* 0x000fca0000000008 */
[----:B------:R-:W-:Y:S01]  /*0260*/  STG.E desc[UR6][R2.64], R5 ;  /* 0x0000000502007986 */ /* 0x000fe2000c101906 */
[----:B------:R-:W-:Y:S05]  /*0270*/  EXIT ;  /* 0x000000000000794d */ /* 0x000fea0003800000 */
.L_x_0:
[----:B------:R-:W-:-:S00]  /*0280*/  BRA `(.L_x_0) ;  /* 0xfffffffc00fc7947 */ /* 0x000fc0000383ffff */
[----:B------:R-:W-:-:S00]  /*0290*/  NOP ;  /* 0x0000000000007918 */ /* 0x000fc00000000000 */
        /* <DEDUP_REMOVED lines=14> */
.L_x_1:


//--------------------- .nv.shared.reserved.0     --------------------------
	.section	.nv.shared.reserved.0,"aw",@nobits
	.weak		__nv_reservedSMEM_offset_0_alias
	.size		__nv_reservedSMEM_offset_0_alias, 0, 64
	.other		__nv_reservedSMEM_offset_0_alias,@"STO_CUDA_RESERVED_SHARED STV_DEFAULT"
__nv_reservedSMEM_offset_0_alias:
	.zero		0
	.zero		64


//--------------------- .nv.constant0._Z5tanhhPfS_S_iii --------------------------
	.section	.nv.constant0._Z5tanhhPfS_S_iii,"a",@progbits
	.sectionflags	@""
	.align	4
.nv.constant0._Z5tanhhPfS_S_iii:
	.zero		932


//--------------------- SYMBOLS --------------------------

	.type		.nv.reservedSmem.offset0,@object
	.size		.nv.reservedSmem.offset0,0x4
